//
// Generated by NVIDIA NVVM Compiler
//
// Compiler Build ID: CL-36424714
// Cuda compilation tools, release 13.0, V13.0.88
// Based on NVVM 20.0.0
//

.version 9.0
.target sm_100
.address_size 64

	// .globl	_Z19searchKeywordKernelPiPcS0_i
.extern .func  (.param .b64 func_retval0) malloc
(
	.param .b64 malloc_param_0
)
;

.visible .entry _Z19searchKeywordKernelPiPcS0_i(
	.param .u64 .ptr .align 1 _Z19searchKeywordKernelPiPcS0_i_param_0,
	.param .u64 .ptr .align 1 _Z19searchKeywordKernelPiPcS0_i_param_1,
	.param .u64 .ptr .align 1 _Z19searchKeywordKernelPiPcS0_i_param_2,
	.param .u32 _Z19searchKeywordKernelPiPcS0_i_param_3
)
{
	.reg .pred 	%p<40>;
	.reg .b16 	%rs<119>;
	.reg .b32 	%r<46>;
	.reg .b64 	%rd<39>;

	ld.param.u64 	%rd18, [_Z19searchKeywordKernelPiPcS0_i_param_0];
	ld.param.u64 	%rd19, [_Z19searchKeywordKernelPiPcS0_i_param_1];
	ld.param.u64 	%rd20, [_Z19searchKeywordKernelPiPcS0_i_param_2];
	ld.param.u32 	%r26, [_Z19searchKeywordKernelPiPcS0_i_param_3];
	cvta.to.global.u64 	%rd1, %rd19;
	cvta.to.global.u64 	%rd2, %rd20;
	cvta.to.global.u64 	%rd21, %rd18;
	mov.u32 	%r27, %ctaid.x;
	mov.u32 	%r28, %ntid.x;
	mov.u32 	%r29, %tid.x;
	mad.lo.s32 	%r1, %r27, %r28, %r29;
	mul.wide.s32 	%rd22, %r1, 4;
	add.s64 	%rd3, %rd21, %rd22;
	mov.b32 	%r30, 0;
	st.global.u32 	[%rd3], %r30;
	add.s32 	%r2, %r26, 19;
	cvt.s64.s32 	%rd23, %r2;
	{ // callseq 0, 0
	.param .b64 param0;
	st.param.b64 	[param0], %rd23;
	.param .b64 retval0;
	call.uni (retval0), 
	malloc, 
	(
	param0
	);
	ld.param.b64 	%rd24, [retval0];
	} // callseq 0
	setp.lt.s32 	%p1, %r26, -18;
	mov.b64 	%rd38, 0;
	@%p1 bra 	$L__BB0_8;
	mul.lo.s32 	%r3, %r1, 20;
	max.s32 	%r4, %r2, 1;
	and.b32  	%r5, %r4, 3;
	setp.lt.s32 	%p2, %r2, 4;
	mov.b32 	%r43, 0;
	@%p2 bra 	$L__BB0_4;
	and.b32  	%r43, %r4, 2147483644;
	neg.s32 	%r38, %r43;
	add.s64 	%rd5, %rd1, 1;
	add.s64 	%rd36, %rd24, 3;
	mov.u32 	%r37, %r3;
$L__BB0_3:
	cvt.s64.s32 	%rd25, %r37;
	add.s64 	%rd26, %rd5, %rd25;
	ld.global.u8 	%rs33, [%rd26+-1];
	st.u8 	[%rd36+-3], %rs33;
	ld.global.u8 	%rs34, [%rd26];
	st.u8 	[%rd36+-2], %rs34;
	ld.global.u8 	%rs35, [%rd26+1];
	st.u8 	[%rd36+-1], %rs35;
	ld.global.u8 	%rs36, [%rd26+2];
	st.u8 	[%rd36], %rs36;
	add.s32 	%r38, %r38, 4;
	add.s32 	%r37, %r37, 4;
	add.s64 	%rd36, %rd36, 4;
	setp.ne.s32 	%p3, %r38, 0;
	@%p3 bra 	$L__BB0_3;
$L__BB0_4:
	setp.eq.s32 	%p4, %r5, 0;
	@%p4 bra 	$L__BB0_7;
	cvt.u64.u32 	%rd27, %r43;
	add.s64 	%rd37, %rd24, %rd27;
	add.s32 	%r42, %r43, %r3;
	neg.s32 	%r41, %r5;
	add.s32 	%r43, %r43, %r5;
$L__BB0_6:
	.pragma "nounroll";
	cvt.s64.s32 	%rd28, %r42;
	add.s64 	%rd29, %rd1, %rd28;
	ld.global.u8 	%rs37, [%rd29];
	st.u8 	[%rd37], %rs37;
	add.s64 	%rd37, %rd37, 1;
	add.s32 	%r42, %r42, 1;
	add.s32 	%r41, %r41, 1;
	setp.ne.s32 	%p5, %r41, 0;
	@%p5 bra 	$L__BB0_6;
$L__BB0_7:
	cvt.u64.u32 	%rd38, %r43;
$L__BB0_8:
	add.s64 	%rd30, %rd24, %rd38;
	mov.b16 	%rs38, 0;
	st.u8 	[%rd30], %rs38;
	cvt.s64.s32 	%rd31, %r26;
	add.s64 	%rd32, %rd2, %rd31;
	st.global.u8 	[%rd32], %rs38;
	setp.lt.s32 	%p6, %r26, 2;
	@%p6 bra 	$L__BB0_24;
	mov.b32 	%r44, 0;
$L__BB0_10:
	cvt.u64.u32 	%rd33, %r44;
	add.s64 	%rd14, %rd24, %rd33;
	ld.u8 	%rs114, [%rd14];
	add.s16 	%rs102, %rs114, -65;
	and.b16  	%rs103, %rs102, 255;
	setp.gt.u16 	%p28, %rs103, 25;
	@%p28 bra 	$L__BB0_12;
	add.s16 	%rs114, %rs114, 32;
	st.u8 	[%rd14], %rs114;
$L__BB0_12:
	ld.global.u8 	%rs104, [%rd2];
	and.b16  	%rs105, %rs114, 255;
	setp.ne.s16 	%p29, %rs105, %rs104;
	setp.ne.s16 	%p30, %rs104, 63;
	and.pred  	%p31, %p29, %p30;
	@%p31 bra 	$L__BB0_23;
	mov.b16 	%rs118, 0;
	mov.b32 	%r45, 1;
$L__BB0_14:
	cvt.u64.u32 	%rd34, %r45;
	add.s64 	%rd15, %rd2, %rd34;
	ld.global.u8 	%rs116, [%rd15];
	setp.eq.s16 	%p32, %rs116, 63;
	@%p32 bra 	$L__BB0_20;
	add.s64 	%rd16, %rd14, %rd34;
	ld.u8 	%rs117, [%rd16];
	add.s16 	%rs107, %rs117, -65;
	and.b16  	%rs108, %rs107, 255;
	setp.gt.u16 	%p33, %rs108, 25;
	@%p33 bra 	$L__BB0_17;
	add.s16 	%rs117, %rs117, 32;
	st.u8 	[%rd16], %rs117;
	ld.global.u8 	%rs116, [%rd15];
$L__BB0_17:
	and.b16  	%rs110, %rs117, 255;
	setp.ne.s16 	%p34, %rs110, %rs116;
	@%p34 bra 	$L__BB0_23;
	mov.b16 	%rs118, 1;
	setp.eq.s16 	%p35, %rs116, 10;
	@%p35 bra 	$L__BB0_23;
	setp.eq.s16 	%p36, %rs116, 32;
	@%p36 bra 	$L__BB0_23;
$L__BB0_20:
	add.s32 	%r45, %r45, 1;
	setp.ne.s32 	%p37, %r45, %r26;
	@%p37 bra 	$L__BB0_14;
	and.b16  	%rs113, %rs118, 255;
	setp.eq.s16 	%p38, %rs113, 0;
	@%p38 bra 	$L__BB0_23;
	ld.global.u32 	%r35, [%rd3];
	add.s32 	%r36, %r35, 1;
	st.global.u32 	[%rd3], %r36;
$L__BB0_23:
	add.s32 	%r44, %r44, 1;
	setp.ne.s32 	%p39, %r44, 21;
	@%p39 bra 	$L__BB0_10;
	bra.uni 	$L__BB0_66;
$L__BB0_24:
	ld.u8 	%rs1, [%rd24];
	add.s16 	%rs39, %rs1, -65;
	and.b16  	%rs40, %rs39, 255;
	setp.gt.u16 	%p7, %rs40, 25;
	@%p7 bra 	$L__BB0_26;
	add.s16 	%rs41, %rs1, 32;
	st.u8 	[%rd24], %rs41;
$L__BB0_26:
	ld.u8 	%rs2, [%rd24+1];
	add.s16 	%rs42, %rs2, -65;
	and.b16  	%rs43, %rs42, 255;
	setp.gt.u16 	%p8, %rs43, 25;
	@%p8 bra 	$L__BB0_28;
	add.s16 	%rs44, %rs2, 32;
	st.u8 	[%rd24+1], %rs44;
$L__BB0_28:
	ld.u8 	%rs3, [%rd24+2];
	add.s16 	%rs45, %rs3, -65;
	and.b16  	%rs46, %rs45, 255;
	setp.gt.u16 	%p9, %rs46, 25;
	@%p9 bra 	$L__BB0_30;
	add.s16 	%rs47, %rs3, 32;
	st.u8 	[%rd24+2], %rs47;
$L__BB0_30:
	ld.u8 	%rs4, [%rd24+3];
	add.s16 	%rs48, %rs4, -65;
	and.b16  	%rs49, %rs48, 255;
	setp.gt.u16 	%p10, %rs49, 25;
	@%p10 bra 	$L__BB0_32;
	add.s16 	%rs50, %rs4, 32;
	st.u8 	[%rd24+3], %rs50;
$L__BB0_32:
	ld.u8 	%rs5, [%rd24+4];
	add.s16 	%rs51, %rs5, -65;
	and.b16  	%rs52, %rs51, 255;
	setp.gt.u16 	%p11, %rs52, 25;
	@%p11 bra 	$L__BB0_34;
	add.s16 	%rs53, %rs5, 32;
	st.u8 	[%rd24+4], %rs53;
$L__BB0_34:
	ld.u8 	%rs6, [%rd24+5];
	add.s16 	%rs54, %rs6, -65;
	and.b16  	%rs55, %rs54, 255;
	setp.gt.u16 	%p12, %rs55, 25;
	@%p12 bra 	$L__BB0_36;
	add.s16 	%rs56, %rs6, 32;
	st.u8 	[%rd24+5], %rs56;
$L__BB0_36:
	ld.u8 	%rs7, [%rd24+6];
	add.s16 	%rs57, %rs7, -65;
	and.b16  	%rs58, %rs57, 255;
	setp.gt.u16 	%p13, %rs58, 25;
	@%p13 bra 	$L__BB0_38;
	add.s16 	%rs59, %rs7, 32;
	st.u8 	[%rd24+6], %rs59;
$L__BB0_38:
	ld.u8 	%rs8, [%rd24+7];
	add.s16 	%rs60, %rs8, -65;
	and.b16  	%rs61, %rs60, 255;
	setp.gt.u16 	%p14, %rs61, 25;
	@%p14 bra 	$L__BB0_40;
	add.s16 	%rs62, %rs8, 32;
	st.u8 	[%rd24+7], %rs62;
$L__BB0_40:
	ld.u8 	%rs9, [%rd24+8];
	add.s16 	%rs63, %rs9, -65;
	and.b16  	%rs64, %rs63, 255;
	setp.gt.u16 	%p15, %rs64, 25;
	@%p15 bra 	$L__BB0_42;
	add.s16 	%rs65, %rs9, 32;
	st.u8 	[%rd24+8], %rs65;
$L__BB0_42:
	ld.u8 	%rs10, [%rd24+9];
	add.s16 	%rs66, %rs10, -65;
	and.b16  	%rs67, %rs66, 255;
	setp.gt.u16 	%p16, %rs67, 25;
	@%p16 bra 	$L__BB0_44;
	add.s16 	%rs68, %rs10, 32;
	st.u8 	[%rd24+9], %rs68;
$L__BB0_44:
	ld.u8 	%rs11, [%rd24+10];
	add.s16 	%rs69, %rs11, -65;
	and.b16  	%rs70, %rs69, 255;
	setp.gt.u16 	%p17, %rs70, 25;
	@%p17 bra 	$L__BB0_46;
	add.s16 	%rs71, %rs11, 32;
	st.u8 	[%rd24+10], %rs71;
$L__BB0_46:
	ld.u8 	%rs12, [%rd24+11];
	add.s16 	%rs72, %rs12, -65;
	and.b16  	%rs73, %rs72, 255;
	setp.gt.u16 	%p18, %rs73, 25;
	@%p18 bra 	$L__BB0_48;
	add.s16 	%rs74, %rs12, 32;
	st.u8 	[%rd24+11], %rs74;
$L__BB0_48:
	ld.u8 	%rs13, [%rd24+12];
	add.s16 	%rs75, %rs13, -65;
	and.b16  	%rs76, %rs75, 255;
	setp.gt.u16 	%p19, %rs76, 25;
	@%p19 bra 	$L__BB0_50;
	add.s16 	%rs77, %rs13, 32;
	st.u8 	[%rd24+12], %rs77;
$L__BB0_50:
	ld.u8 	%rs14, [%rd24+13];
	add.s16 	%rs78, %rs14, -65;
	and.b16  	%rs79, %rs78, 255;
	setp.gt.u16 	%p20, %rs79, 25;
	@%p20 bra 	$L__BB0_52;
	add.s16 	%rs80, %rs14, 32;
	st.u8 	[%rd24+13], %rs80;
$L__BB0_52:
	ld.u8 	%rs15, [%rd24+14];
	add.s16 	%rs81, %rs15, -65;
	and.b16  	%rs82, %rs81, 255;
	setp.gt.u16 	%p21, %rs82, 25;
	@%p21 bra 	$L__BB0_54;
	add.s16 	%rs83, %rs15, 32;
	st.u8 	[%rd24+14], %rs83;
$L__BB0_54:
	ld.u8 	%rs16, [%rd24+15];
	add.s16 	%rs84, %rs16, -65;
	and.b16  	%rs85, %rs84, 255;
	setp.gt.u16 	%p22, %rs85, 25;
	@%p22 bra 	$L__BB0_56;
	add.s16 	%rs86, %rs16, 32;
	st.u8 	[%rd24+15], %rs86;
$L__BB0_56:
	ld.u8 	%rs17, [%rd24+16];
	add.s16 	%rs87, %rs17, -65;
	and.b16  	%rs88, %rs87, 255;
	setp.gt.u16 	%p23, %rs88, 25;
	@%p23 bra 	$L__BB0_58;
	add.s16 	%rs89, %rs17, 32;
	st.u8 	[%rd24+16], %rs89;
$L__BB0_58:
	ld.u8 	%rs18, [%rd24+17];
	add.s16 	%rs90, %rs18, -65;
	and.b16  	%rs91, %rs90, 255;
	setp.gt.u16 	%p24, %rs91, 25;
	@%p24 bra 	$L__BB0_60;
	add.s16 	%rs92, %rs18, 32;
	st.u8 	[%rd24+17], %rs92;
$L__BB0_60:
	ld.u8 	%rs19, [%rd24+18];
	add.s16 	%rs93, %rs19, -65;
	and.b16  	%rs94, %rs93, 255;
	setp.gt.u16 	%p25, %rs94, 25;
	@%p25 bra 	$L__BB0_62;
	add.s16 	%rs95, %rs19, 32;
	st.u8 	[%rd24+18], %rs95;
$L__BB0_62:
	ld.u8 	%rs20, [%rd24+19];
	add.s16 	%rs96, %rs20, -65;
	and.b16  	%rs97, %rs96, 255;
	setp.gt.u16 	%p26, %rs97, 25;
	@%p26 bra 	$L__BB0_64;
	add.s16 	%rs98, %rs20, 32;
	st.u8 	[%rd24+19], %rs98;
$L__BB0_64:
	ld.u8 	%rs21, [%rd24+20];
	add.s16 	%rs99, %rs21, -65;
	and.b16  	%rs100, %rs99, 255;
	setp.gt.u16 	%p27, %rs100, 25;
	@%p27 bra 	$L__BB0_66;
	add.s16 	%rs101, %rs21, 32;
	st.u8 	[%rd24+20], %rs101;
$L__BB0_66:
	bar.sync 	0;
	ret;

}


// ===== COMPILED SASS (sm_100) =====

	.target	sm_100

	.elftype	@"ET_EXEC"


//--------------------- .note.nv.tkinfo           --------------------------
	.section	.note.nv.tkinfo,"",@"SHT_NOTE"
	.sectionflags	@"SHF_NOTE_NV_TKINFO"
	.tkinfo
        /*0018*/ 	.word	0x00000002
        /*0030*/ 	.string	""
        /*0030*/ 	.string	"ptxas"
        /*0030*/ 	.string	"Cuda compilation tools, release 13.0, V13.0.88"
        /*0030*/ 	.string	"Build cuda_13.0.r13.0/compiler.36424714_0"
        /*0030*/ 	.string	"-arch sm_100 -m 64 "



//--------------------- .note.nv.cuinfo           --------------------------
	.section	.note.nv.cuinfo,"",@"SHT_NOTE"
	.sectionflags	@"SHF_NOTE_NV_CUINFO"
        /*0018*/ 	.short	0x0002
        /*001a*/ 	.short	0x0064
        /*001c*/ 	.short	0x0082
	.zero		2


//--------------------- .nv.info                  --------------------------
	.section	.nv.info,"",@"SHT_CUDA_INFO"
	.align	4


	//----- nvinfo : EIATTR_REGCOUNT
	.align		4
        /*0000*/ 	.byte	0x04, 0x2f
        /*0002*/ 	.short	(.L_1 - .L_0)
	.align		4
.L_0:
        /*0004*/ 	.word	index@(_Z19searchKeywordKernelPiPcS0_i)
        /*0008*/ 	.word	0x0000001e


	//----- nvinfo : EIATTR_FRAME_SIZE
	.align		4
.L_1:
        /*000c*/ 	.byte	0x04, 0x11
        /*000e*/ 	.short	(.L_3 - .L_2)
	.align		4
.L_2:
        /*0010*/ 	.word	index@(_Z19searchKeywordKernelPiPcS0_i)
        /*0014*/ 	.word	0x00000000


	//----- nvinfo : EIATTR_MIN_STACK_SIZE
	.align		4
.L_3:
        /*0018*/ 	.byte	0x04, 0x12
        /*001a*/ 	.short	(.L_5 - .L_4)
	.align		4
.L_4:
        /*001c*/ 	.word	index@(_Z19searchKeywordKernelPiPcS0_i)
        /*0020*/ 	.word	0x00000000
.L_5:


//--------------------- .nv.compat                --------------------------
	.section	.nv.compat,"",@"SHT_CUDA_COMPAT_INFO"
	.align	4
        /*0000*/ 	.byte	0x02, 0x09, 0x00, 0x00, 0x02, 0x02, 0x01, 0x00, 0x02, 0x05, 0x05, 0x00, 0x03, 0x07, 0x01, 0x01
        /*0010*/ 	.byte	0x02, 0x03, 0x00, 0x00, 0x02, 0x06, 0x01, 0x00, 0x04, 0x0b, 0x08, 0x00, 0x09, 0x00, 0x00, 0x00
        /*0020*/ 	.byte	0x00, 0x00, 0x00, 0x00


//--------------------- .nv.info._Z19searchKeywordKernelPiPcS0_i --------------------------
	.section	.nv.info._Z19searchKeywordKernelPiPcS0_i,"",@"SHT_CUDA_INFO"
	.sectionflags	@""
	.align	4


	//----- nvinfo : EIATTR_CUDA_API_VERSION
	.align		4
        /*0000*/ 	.byte	0x04, 0x37
        /*0002*/ 	.short	(.L_7 - .L_6)
.L_6:
        /*0004*/ 	.word	0x00000082


	//----- nvinfo : EIATTR_KPARAM_INFO
	.align		4
.L_7:
        /*0008*/ 	.byte	0x04, 0x17
        /*000a*/ 	.short	(.L_9 - .L_8)
.L_8:
        /*000c*/ 	.word	0x00000000
        /*0010*/ 	.short	0x0003
        /*0012*/ 	.short	0x0018
        /*0014*/ 	.byte	0x00, 0xf0, 0x11, 0x00


	//----- nvinfo : EIATTR_KPARAM_INFO
	.align		4
.L_9:
        /*0018*/ 	.byte	0x04, 0x17
        /*001a*/ 	.short	(.L_11 - .L_10)
.L_10:
        /*001c*/ 	.word	0x00000000
        /*0020*/ 	.short	0x0002
        /*0022*/ 	.short	0x0010
        /*0024*/ 	.byte	0x00, 0xf5, 0x21, 0x00


	//----- nvinfo : EIATTR_KPARAM_INFO
	.align		4
.L_11:
        /*0028*/ 	.byte	0x04, 0x17
        /*002a*/ 	.short	(.L_13 - .L_12)
.L_12:
        /*002c*/ 	.word	0x00000000
        /*0030*/ 	.short	0x0001
        /*0032*/ 	.short	0x0008
        /*0034*/ 	.byte	0x00, 0xf5, 0x21, 0x00


	//----- nvinfo : EIATTR_KPARAM_INFO
	.align		4
.L_13:
        /*0038*/ 	.byte	0x04, 0x17
        /*003a*/ 	.short	(.L_15 - .L_14)
.L_14:
        /*003c*/ 	.word	0x00000000
        /*0040*/ 	.short	0x0000
        /*0042*/ 	.short	0x0000
        /*0044*/ 	.byte	0x00, 0xf5, 0x21, 0x00


	//----- nvinfo : EIATTR_SPARSE_MMA_MASK
	.align		4
.L_15:
        /*0048*/ 	.byte	0x03, 0x50
        /*004a*/ 	.short	0x0000


	//----- nvinfo : EIATTR_MAXREG_COUNT
	.align		4
        /*004c*/ 	.byte	0x03, 0x1b
        /*004e*/ 	.short	0x00ff


	//----- nvinfo : EIATTR_NUM_BARRIERS
	.align		4
        /*0050*/ 	.byte	0x02, 0x4c
        /*0052*/ 	.byte	0x01
	.zero		1


	//----- nvinfo : EIATTR_EXTERNS
	.align		4
        /*0054*/ 	.byte	0x04, 0x0f
        /*0056*/ 	.short	(.L_17 - .L_16)


	//   ....[0]....
	.align		4
.L_16:
        /*0058*/ 	.word	index@(malloc)


	//----- nvinfo : EIATTR_MERCURY_ISA_VERSION
	.align		4
.L_17:
        /*005c*/ 	.byte	0x03, 0x5f
        /*005e*/ 	.short	0x0101


	//----- nvinfo : EIATTR_VRC_CTA_INIT_COUNT
	.align		4
        /*0060*/ 	.byte	0x02, 0x4a
	.zero		1
	.zero		1


	//----- nvinfo : EIATTR_SYSCALL_OFFSETS
	.align		4
        /*0064*/ 	.byte	0x04, 0x46
        /*0066*/ 	.short	(.L_19 - .L_18)


	//   ....[0]....
.L_18:
        /*0068*/ 	.word	0x00000120


	//----- nvinfo : EIATTR_EXIT_INSTR_OFFSETS
	.align		4
.L_19:
        /*006c*/ 	.byte	0x04, 0x1c
        /*006e*/ 	.short	(.L_21 - .L_20)


	//   ....[0]....
.L_20:
        /*0070*/ 	.word	0x000011c0


	//----- nvinfo : EIATTR_CRS_STACK_SIZE
	.align		4
.L_21:
        /*0074*/ 	.byte	0x04, 0x1e
        /*0076*/ 	.short	(.L_23 - .L_22)
.L_22:
        /*0078*/ 	.word	0x00000000


	//----- nvinfo : EIATTR_CBANK_PARAM_SIZE
	.align		4
.L_23:
        /*007c*/ 	.byte	0x03, 0x19
        /*007e*/ 	.short	0x001c


	//----- nvinfo : EIATTR_PARAM_CBANK
	.align		4
        /*0080*/ 	.byte	0x04, 0x0a
        /*0082*/ 	.short	(.L_25 - .L_24)
	.align		4
.L_24:
        /*0084*/ 	.word	index@(.nv.constant0._Z19searchKeywordKernelPiPcS0_i)
        /*0088*/ 	.short	0x0380
        /*008a*/ 	.short	0x001c


	//----- nvinfo : EIATTR_SW_WAR
	.align		4
.L_25:
        /*008c*/ 	.byte	0x04, 0x36
        /*008e*/ 	.short	(.L_27 - .L_26)
.L_26:
        /*0090*/ 	.word	0x00000008
.L_27:


//--------------------- .nv.callgraph             --------------------------
	.section	.nv.callgraph,"",@"SHT_CUDA_CALLGRAPH"
	.align	4
	.sectionentsize	8
	.align		4
        /*0000*/ 	.word	0x00000000
	.align		4
        /*0004*/ 	.word	0xffffffff
	.align		4
        /*0008*/ 	.word	index@(_Z19searchKeywordKernelPiPcS0_i)
	.align		4
        /*000c*/ 	.word	index@(malloc)
	.align		4
        /*0010*/ 	.word	0x00000000
	.align		4
        /*0014*/ 	.word	0xfffffffe
	.align		4
        /*0018*/ 	.word	0x00000000
	.align		4
        /*001c*/ 	.word	0xfffffffd
	.align		4
        /*0020*/ 	.word	0x00000000
	.align		4
        /*0024*/ 	.word	0xfffffffc


//--------------------- .nv.constant4             --------------------------
	.section	.nv.constant4,"a",@progbits
	.align	8
	.align		8
.nv.constant4:
        /*0000*/ 	.dword	malloc


//--------------------- .text._Z19searchKeywordKernelPiPcS0_i --------------------------
	.section	.text._Z19searchKeywordKernelPiPcS0_i,"ax",@progbits
	.align	128
        .global         _Z19searchKeywordKernelPiPcS0_i
        .type           _Z19searchKeywordKernelPiPcS0_i,@function
        .size           _Z19searchKeywordKernelPiPcS0_i,(.L_x_19 - _Z19searchKeywordKernelPiPcS0_i)
        .other          _Z19searchKeywordKernelPiPcS0_i,@"STO_CUDA_ENTRY STV_DEFAULT"
_Z19searchKeywordKernelPiPcS0_i:
.text._Z19searchKeywordKernelPiPcS0_i:
[----:B------:R-:W0:Y:S01]  /*0000*/  LDC R1, c[0x0][0x37c] ;  /* 0x0000df00ff017b82 */ /* 0x000e220000000800 */
[----:B------:R-:W1:Y:S07]  /*0010*/  S2R R3, SR_TID.X ;  /* 0x0000000000037919 */ /* 0x000e6e0000002100 */
[----:B------:R-:W1:Y:S01]  /*0020*/  S2UR UR4, SR_CTAID.X ;  /* 0x00000000000479c3 */ /* 0x000e620000002500 */
[----:B------:R-:W2:Y:S01]  /*0030*/  LDCU.64 UR36, c[0x0][0x358] ;  /* 0x00006b00ff2477ac */ /* 0x000ea20008000a00 */
[----:B------:R-:W-:Y:S01]  /*0040*/  MOV R0, 0x0 ;  /* 0x0000000000007802 */ /* 0x000fe20000000f00 */
[----:B------:R-:W3:Y:S05]  /*0050*/  LDCU.64 UR38, c[0x0][0x388] ;  /* 0x00007100ff2677ac */ /* 0x000eea0008000a00 */
[----:B------:R-:W1:Y:S01]  /*0060*/  LDC R18, c[0x0][0x360] ;  /* 0x0000d800ff127b82 */ /* 0x000e620000000800 */
[----:B------:R-:W4:Y:S07]  /*0070*/  LDCU.64 UR40, c[0x0][0x388] ;  /* 0x00007100ff2877ac */ /* 0x000f2e0008000a00 */
[----:B------:R-:W5:Y:S08]  /*0080*/  LDC.64 R16, c[0x0][0x380] ;  /* 0x0000e000ff107b82 */ /* 0x000f700000000a00 */
[----:B------:R-:W3:Y:S01]  /*0090*/  LDC R2, c[0x0][0x398] ;  /* 0x0000e600ff027b82 */ /* 0x000ee20000000800 */
[----:B-1----:R-:W-:-:S07]  /*00a0*/  IMAD R18, R18, UR4, R3 ;  /* 0x0000000412127c24 */ /* 0x002fce000f8e0203 */
[----:B------:R1:W0:Y:S01]  /*00b0*/  LDC.64 R6, c[0x4][R0] ;  /* 0x0100000000067b82 */ /* 0x0002220000000a00 */
[----:B-----5:R-:W-:-:S05]  /*00c0*/  IMAD.WIDE R16, R18, 0x4, R16 ;  /* 0x0000000412107825 */ /* 0x020fca00078e0210 */
[----:B--2---:R1:W-:Y:S01]  /*00d0*/  STG.E desc[UR36][R16.64], RZ ;  /* 0x000000ff10007986 */ /* 0x0043e2000c101924 */
[----:B---3--:R-:W-:-:S04]  /*00e0*/  VIADD R2, R2, 0x13 ;  /* 0x0000001302027836 */ /* 0x008fc80000000000 */
[--C-:B------:R-:W-:Y:S01]  /*00f0*/  IMAD.MOV.U32 R4, RZ, RZ, R2.reuse ;  /* 0x000000ffff047224 */ /* 0x100fe200078e0002 */
[----:B----4-:R-:W-:-:S07]  /*0100*/  SHF.R.S32.HI R5, RZ, 0x1f, R2 ;  /* 0x0000001fff057819 */ /* 0x010fce0000011402 */
[----:B------:R-:W-:-:S07]  /*0110*/  LEPC R20, `(.L_x_0) ;  /* 0x000000001014794e */ /* 0x000fce0000000000 */
[----:B01----:R-:W-:Y:S05]  /*0120*/  CALL.ABS.NOINC R6 ;  /* 0x0000000006007343 */ /* 0x003fea0003c00000 */
.L_x_0:
[----:B------:R-:W0:Y:S01]  /*0130*/  LDC R12, c[0x0][0x398] ;  /* 0x0000e600ff0c7b82 */ /* 0x000e220000000800 */
[----:B------:R-:W-:Y:S02]  /*0140*/  CS2R R6, SRZ ;  /* 0x0000000000067805 */ /* 0x000fe4000001ff00 */
[----:B0-----:R-:W-:-:S13]  /*0150*/  ISETP.GE.AND P0, PT, R12, -0x12, PT ;  /* 0xffffffee0c00780c */ /* 0x001fda0003f06270 */
[----:B------:R-:W-:Y:S05]  /*0160*/  @!P0 BRA `(.L_x_1) ;  /* 0x0000000000d88947 */ /* 0x000fea0003800000 */
[----:B------:R-:W-:Y:S01]  /*0170*/  ISETP.GE.AND P0, PT, R2, 0x4, PT ;  /* 0x000000040200780c */ /* 0x000fe20003f06270 */
[----:B------:R-:W-:Y:S01]  /*0180*/  IMAD R9, R18, 0x14, RZ ;  /* 0x0000001412097824 */ /* 0x000fe200078e02ff */
[----:B------:R-:W-:Y:S01]  /*0190*/  VIMNMX R3, PT, PT, R2, 0x1, !PT ;  /* 0x0000000102037848 */ /* 0x000fe20007fe0100 */
[----:B------:R-:W-:-:S03]  /*01a0*/  IMAD.MOV.U32 R0, RZ, RZ, RZ ;  /* 0x000000ffff007224 */ /* 0x000fc600078e00ff */
[----:B------:R-:W-:-:S04]  /*01b0*/  LOP3.LUT R11, R3, 0x3, RZ, 0xc0, !PT ;  /* 0x00000003030b7812 */ /* 0x000fc800078ec0ff */
[----:B------:R-:W-:-:S03]  /*01c0*/  ISETP.NE.AND P1, PT, R11, RZ, PT ;  /* 0x000000ff0b00720c */ /* 0x000fc60003f25270 */
[----:B------:R-:W-:Y:S10]  /*01d0*/  @!P0 BRA `(.L_x_2) ;  /* 0x0000000000648947 */ /* 0x000ff40003800000 */
[----:B------:R-:W-:Y:S01]  /*01e0*/  IADD3 R14, P0, PT, R4, 0x3, RZ ;  /* 0x00000003040e7810 */ /* 0x000fe20007f1e0ff */
[----:B------:R-:W-:Y:S01]  /*01f0*/  BSSY.RECONVERGENT B0, `(.L_x_2) ;  /* 0x0000017000007945 */ /* 0x000fe20003800200 */
[----:B------:R-:W-:Y:S01]  /*0200*/  LOP3.LUT R0, R3, 0x7ffffffc, RZ, 0xc0, !PT ;  /* 0x7ffffffc03007812 */ /* 0x000fe200078ec0ff */
[----:B------:R-:W-:Y:S02]  /*0210*/  IMAD.MOV.U32 R10, RZ, RZ, R9 ;  /* 0x000000ffff0a7224 */ /* 0x000fe400078e0009 */
[----:B------:R-:W-:Y:S02]  /*0220*/  IMAD.X R23, RZ, RZ, R5, P0 ;  /* 0x000000ffff177224 */ /* 0x000fe400000e0605 */
[----:B------:R-:W-:-:S07]  /*0230*/  IMAD.MOV R8, RZ, RZ, -R0 ;  /* 0x000000ffff087224 */ /* 0x000fce00078e0a00 */
.L_x_3:
[----:B------:R-:W-:-:S04]  /*0240*/  IADD3.X R6, P0, PT, R10, UR38, RZ, PT, !PT ;  /* 0x000000260a067c10 */ /* 0x000fc8000bf1e4ff */
[----:B------:R-:W-:-:S05]  /*0250*/  LEA.HI.X.SX32 R7, R10, UR39, 0x1, P0 ;  /* 0x000000270a077c11 */ /* 0x000fca00080f0eff */
[----:B0-----:R-:W2:Y:S01]  /*0260*/  LDG.E.U8 R13, desc[UR36][R6.64+-0x1] ;  /* 0xffffff24060d7981 */ /* 0x001ea2000c1e1100 */
[----:B------:R-:W-:Y:S02]  /*0270*/  IMAD.MOV.U32 R2, RZ, RZ, R14 ;  /* 0x000000ffff027224 */ /* 0x000fe400078e000e */
[----:B------:R-:W-:-:S05]  /*0280*/  IMAD.MOV.U32 R3, RZ, RZ, R23 ;  /* 0x000000ffff037224 */ /* 0x000fca00078e0017 */
[----:B--2---:R0:W-:Y:S04]  /*0290*/  ST.E.U8 desc[UR36][R2.64+-0x3], R13 ;  /* 0xfffffd0d02007985 */ /* 0x0041e8000c101124 */
[----:B------:R-:W2:Y:S04]  /*02a0*/  LDG.E.U8 R15, desc[UR36][R6.64] ;  /* 0x00000024060f7981 */ /* 0x000ea8000c1e1100 */
[----:B--2---:R0:W-:Y:S04]  /*02b0*/  ST.E.U8 desc[UR36][R2.64+-0x2], R15 ;  /* 0xfffffe0f02007985 */ /* 0x0041e8000c101124 */
[----:B------:R-:W2:Y:S04]  /*02c0*/  LDG.E.U8 R19, desc[UR36][R6.64+0x1] ;  /* 0x0000012406137981 */ /* 0x000ea8000c1e1100 */
[----:B--2---:R0:W-:Y:S04]  /*02d0*/  ST.E.U8 desc[UR36][R2.64+-0x1], R19 ;  /* 0xffffff1302007985 */ /* 0x0041e8000c101124 */
[----:B------:R-:W2:Y:S01]  /*02e0*/  LDG.E.U8 R21, desc[UR36][R6.64+0x2] ;  /* 0x0000022406157981 */ /* 0x000ea2000c1e1100 */
[----:B------:R-:W-:Y:S01]  /*02f0*/  VIADD R8, R8, 0x4 ;  /* 0x0000000408087836 */ /* 0x000fe20000000000 */
[----:B------:R-:W-:Y:S01]  /*0300*/  IADD3 R14, P2, PT, R2, 0x4, RZ ;  /* 0x00000004020e7810 */ /* 0x000fe20007f5e0ff */
[----:B------:R-:W-:-:S03]  /*0310*/  VIADD R10, R10, 0x4 ;  /* 0x000000040a0a7836 */ /* 0x000fc60000000000 */
[----:B------:R-:W-:Y:S01]  /*0320*/  ISETP.NE.AND P0, PT, R8, RZ, PT ;  /* 0x000000ff0800720c */ /* 0x000fe20003f05270 */
[----:B------:R-:W-:Y:S01]  /*0330*/  IMAD.X R23, RZ, RZ, R3, P2 ;  /* 0x000000ffff177224 */ /* 0x000fe200010e0603 */
[----:B--2---:R0:W-:Y:S11]  /*0340*/  ST.E.U8 desc[UR36][R2.64], R21 ;  /* 0x0000001502007985 */ /* 0x0041f6000c101124 */
[----:B------:R-:W-:Y:S05]  /*0350*/  @P0 BRA `(.L_x_3) ;  /* 0xfffffffc00b80947 */ /* 0x000fea000383ffff */
[----:B------:R-:W-:Y:S05]  /*0360*/  BSYNC.RECONVERGENT B0 ;  /* 0x0000000000007941 */ /* 0x000fea0003800200 */
.L_x_2:
[----:B------:R-:W-:Y:S05]  /*0370*/  @!P1 BRA `(.L_x_4) ;  /* 0x00000000004c9947 */ /* 0x000fea0003800000 */
[----:B------:R-:W-:Y:S01]  /*0380*/  IADD3 R8, P0, PT, R4, R0, RZ ;  /* 0x0000000004087210 */ /* 0x000fe20007f1e0ff */
[--C-:B------:R-:W-:Y:S01]  /*0390*/  IMAD.IADD R9, R9, 0x1, R0.reuse ;  /* 0x0000000109097824 */ /* 0x100fe200078e0200 */
[----:B------:R-:W-:Y:S01]  /*03a0*/  BSSY.RECONVERGENT B0, `(.L_x_4) ;  /* 0x0000010000007945 */ /* 0x000fe20003800200 */
[----:B------:R-:W-:Y:S02]  /*03b0*/  IMAD.MOV R6, RZ, RZ, -R11 ;  /* 0x000000ffff067224 */ /* 0x000fe400078e0a0b */
[----:B------:R-:W-:Y:S02]  /*03c0*/  IMAD.IADD R0, R11, 0x1, R0 ;  /* 0x000000010b007824 */ /* 0x000fe400078e0200 */
[----:B------:R-:W-:-:S07]  /*03d0*/  IMAD.X R11, RZ, RZ, R5, P0 ;  /* 0x000000ffff0b7224 */ /* 0x000fce00000e0605 */
.L_x_5:
[----:B01----:R-:W-:-:S04]  /*03e0*/  IADD3 R2, P0, PT, R9, UR40, RZ ;  /* 0x0000002809027c10 */ /* 0x003fc8000ff1e0ff */
[----:B------:R-:W-:-:S05]  /*03f0*/  LEA.HI.X.SX32 R3, R9, UR41, 0x1, P0 ;  /* 0x0000002909037c11 */ /* 0x000fca00080f0eff */
[----:B------:R0:W2:Y:S01]  /*0400*/  LDG.E.U8 R7, desc[UR36][R2.64] ;  /* 0x0000002402077981 */ /* 0x0000a2000c1e1100 */
[----:B------:R-:W-:Y:S02]  /*0410*/  VIADD R6, R6, 0x1 ;  /* 0x0000000106067836 */ /* 0x000fe40000000000 */
[----:B------:R-:W-:-:S03]  /*0420*/  VIADD R9, R9, 0x1 ;  /* 0x0000000109097836 */ /* 0x000fc60000000000 */
[----:B------:R-:W-:Y:S01]  /*0430*/  ISETP.NE.AND P0, PT, R6, RZ, PT ;  /* 0x000000ff0600720c */ /* 0x000fe20003f05270 */
[----:B0-----:R-:W-:Y:S01]  /*0440*/  IMAD.MOV.U32 R2, RZ, RZ, R8 ;  /* 0x000000ffff027224 */ /* 0x001fe200078e0008 */
[----:B------:R-:W-:Y:S01]  /*0450*/  IADD3 R8, P1, PT, R8, 0x1, RZ ;  /* 0x0000000108087810 */ /* 0x000fe20007f3e0ff */
[----:B------:R-:W-:-:S04]  /*0460*/  IMAD.MOV.U32 R3, RZ, RZ, R11 ;  /* 0x000000ffff037224 */ /* 0x000fc800078e000b */
[----:B------:R-:W-:Y:S01]  /*0470*/  IMAD.X R11, RZ, RZ, R11, P1 ;  /* 0x000000ffff0b7224 */ /* 0x000fe200008e060b */
[----:B--2---:R1:W-:Y:S05]  /*0480*/  ST.E.U8 desc[UR36][R2.64], R7 ;  /* 0x0000000702007985 */ /* 0x0043ea000c101124 */
[----:B------:R-:W-:Y:S05]  /*0490*/  @P0 BRA `(.L_x_5) ;  /* 0xfffffffc00d00947 */ /* 0x000fea000383ffff */
[----:B------:R-:W-:Y:S05]  /*04a0*/  BSYNC.RECONVERGENT B0 ;  /* 0x0000000000007941 */ /* 0x000fea0003800200 */
.L_x_4:
[----:B------:R-:W-:Y:S02]  /*04b0*/  IMAD.MOV.U32 R6, RZ, RZ, R0 ;  /* 0x000000ffff067224 */ /* 0x000fe400078e0000 */
[----:B-1----:R-:W-:-:S07]  /*04c0*/  IMAD.MOV.U32 R7, RZ, RZ, RZ ;  /* 0x000000ffff077224 */ /* 0x002fce00078e00ff */
.L_x_1:
[----:B------:R-:W1:Y:S01]  /*04d0*/  LDCU.64 UR4, c[0x0][0x390] ;  /* 0x00007200ff0477ac */ /* 0x000e620008000a00 */
[----:B0-----:R-:W-:-:S05]  /*04e0*/  IADD3 R2, P0, PT, R4, R6, RZ ;  /* 0x0000000604027210 */ /* 0x001fca0007f1e0ff */
[----:B------:R-:W-:Y:S01]  /*04f0*/  IMAD.X R3, R5, 0x1, R7, P0 ;  /* 0x0000000105037824 */ /* 0x000fe200000e0607 */
[----:B------:R-:W-:-:S04]  /*0500*/  ISETP.GE.AND P0, PT, R12, 0x2, PT ;  /* 0x000000020c00780c */ /* 0x000fc80003f06270 */
[----:B------:R0:W-:Y:S01]  /*0510*/  ST.E.U8 desc[UR36][R2.64], RZ ;  /* 0x000000ff02007985 */ /* 0x0001e2000c101124 */
[----:B-1----:R-:W-:-:S04]  /*0520*/  IADD3 R6, P1, PT, R12, UR4, RZ ;  /* 0x000000040c067c10 */ /* 0x002fc8000ff3e0ff */
[----:B------:R-:W-:-:S05]  /*0530*/  LEA.HI.X.SX32 R7, R12, UR5, 0x1, P1 ;  /* 0x000000050c077c11 */ /* 0x000fca00088f0eff */
[----:B------:R0:W-:Y:S01]  /*0540*/  STG.E.U8 desc[UR36][R6.64], RZ ;  /* 0x000000ff06007986 */ /* 0x0001e2000c101124 */
[----:B------:R-:W-:Y:S05]  /*0550*/  @!P0 BRA `(.L_x_6) ;  /* 0x0000000400188947 */ /* 0x000fea0003800000 */
[----:B------:R-:W-:Y:S01]  /*0560*/  BSSY.RECONVERGENT B0, `(.L_x_7) ;  /* 0x0000044000007945 */ /* 0x000fe20003800200 */
[----:B0-----:R-:W-:-:S07]  /*0570*/  IMAD.MOV.U32 R7, RZ, RZ, RZ ;  /* 0x000000ffff077224 */ /* 0x001fce00078e00ff */
.L_x_16:
[----:B------:R-:W-:-:S05]  /*0580*/  IADD3 R2, P0, PT, R4, R7, RZ ;  /* 0x0000000704027210 */ /* 0x000fca0007f1e0ff */
[----:B0-----:R-:W-:-:S05]  /*0590*/  IMAD.X R3, RZ, RZ, R5, P0 ;  /* 0x000000ffff037224 */ /* 0x001fca00000e0605 */
[----:B------:R-:W2:Y:S01]  /*05a0*/  LD.E.U8 R11, desc[UR36][R2.64] ;  /* 0x00000024020b7980 */ /* 0x000ea2000c101100 */
[----:B------:R-:W0:Y:S01]  /*05b0*/  LDC.64 R8, c[0x0][0x390] ;  /* 0x0000e400ff087b82 */ /* 0x000e220000000a00 */
[----:B--2---:R-:W-:-:S05]  /*05c0*/  VIADD R0, R11, 0xffffffbf ;  /* 0xffffffbf0b007836 */ /* 0x004fca0000000000 */
[----:B------:R-:W-:-:S04]  /*05d0*/  LOP3.LUT R0, R0, 0xff, RZ, 0xc0, !PT ;  /* 0x000000ff00007812 */ /* 0x000fc800078ec0ff */
[----:B------:R-:W-:-:S13]  /*05e0*/  ISETP.GT.U32.AND P0, PT, R0, 0x19, PT ;  /* 0x000000190000780c */ /* 0x000fda0003f04070 */
[----:B------:R-:W-:-:S05]  /*05f0*/  @!P0 VIADD R11, R11, 0x20 ;  /* 0x000000200b0b8836 */ /* 0x000fca0000000000 */
[----:B------:R1:W-:Y:S04]  /*0600*/  @!P0 ST.E.U8 desc[UR36][R2.64], R11 ;  /* 0x0000000b02008985 */ /* 0x0003e8000c101124 */
[----:B0-----:R-:W2:Y:S01]  /*0610*/  LDG.E.U8 R8, desc[UR36][R8.64] ;  /* 0x0000002408087981 */ /* 0x001ea2000c1e1100 */
[----:B------:R-:W-:Y:S01]  /*0620*/  LOP3.LUT R13, R11, 0xff, RZ, 0xc0, !PT ;  /* 0x000000ff0b0d7812 */ /* 0x000fe200078ec0ff */
[----:B------:R-:W-:Y:S01]  /*0630*/  VIADD R7, R7, 0x1 ;  /* 0x0000000107077836 */ /* 0x000fe20000000000 */
[----:B------:R-:W-:Y:S04]  /*0640*/  BSSY.RECONVERGENT B1, `(.L_x_8) ;  /* 0x0000034000017945 */ /* 0x000fe80003800200 */
[----:B------:R-:W-:-:S02]  /*0650*/  ISETP.NE.AND P1, PT, R7, 0x15, PT ;  /* 0x000000150700780c */ /* 0x000fc40003f25270 */
[----:B--2---:R-:W-:Y:S02]  /*0660*/  ISETP.NE.AND P2, PT, R13, R8, PT ;  /* 0x000000080d00720c */ /* 0x004fe40003f45270 */
[----:B------:R-:W-:-:S13]  /*0670*/  ISETP.NE.AND P0, PT, R8, 0x3f, PT ;  /* 0x0000003f0800780c */ /* 0x000fda0003f05270 */
[----:B-1----:R-:W-:Y:S05]  /*0680*/  @P0 BRA P2, `(.L_x_9) ;  /* 0x0000000000bc0947 */ /* 0x002fea0001000000 */
[----:B------:R-:W-:Y:S01]  /*0690*/  BSSY.RELIABLE B2, `(.L_x_10) ;  /* 0x000002b000027945 */ /* 0x000fe20003800100 */
[----:B------:R-:W-:Y:S01]  /*06a0*/  PRMT R0, RZ, 0x7610, R0 ;  /* 0x00007610ff007816 */ /* 0x000fe20000000000 */
[----:B------:R-:W-:-:S07]  /*06b0*/  IMAD.MOV.U32 R13, RZ, RZ, 0x1 ;  /* 0x00000001ff0d7424 */ /* 0x000fce00078e00ff */
.L_x_15:
[----:B------:R-:W0:Y:S02]  /*06c0*/  LDCU.64 UR4, c[0x0][0x390] ;  /* 0x00007200ff0477ac */ /* 0x000e240008000a00 */
[----:B0-----:R-:W-:-:S05]  /*06d0*/  IADD3 R8, P0, PT, R13, UR4, RZ ;  /* 0x000000040d087c10 */ /* 0x001fca000ff1e0ff */
[----:B------:R-:W-:-:S05]  /*06e0*/  IMAD.X R9, RZ, RZ, UR5, P0 ;  /* 0x00000005ff097e24 */ /* 0x000fca00080e06ff */
[----:B------:R-:W2:Y:S01]  /*06f0*/  LDG.E.U8 R6, desc[UR36][R8.64] ;  /* 0x0000002408067981 */ /* 0x000ea2000c1e1100 */
[----:B------:R-:W-:Y:S01]  /*0700*/  BSSY.RELIABLE B3, `(.L_x_11) ;  /* 0x000001c000037945 */ /* 0x000fe20003800100 */
[----:B--2---:R-:W-:-:S13]  /*0710*/  ISETP.NE.AND P0, PT, R6, 0x3f, PT ;  /* 0x0000003f0600780c */ /* 0x004fda0003f05270 */
[----:B------:R-:W-:Y:S05]  /*0720*/  @!P0 BRA `(.L_x_12) ;  /* 0x0000000000648947 */ /* 0x000fea0003800000 */
[----:B------:R-:W-:-:S05]  /*0730*/  IADD3 R10, P0, PT, R13, R2, RZ ;  /* 0x000000020d0a7210 */ /* 0x000fca0007f1e0ff */
[----:B------:R-:W-:-:S05]  /*0740*/  IMAD.X R11, RZ, RZ, R3, P0 ;  /* 0x000000ffff0b7224 */ /* 0x000fca00000e0603 */
[----:B------:R-:W2:Y:S01]  /*0750*/  LD.E.U8 R12, desc[UR36][R10.64] ;  /* 0x000000240a0c7980 */ /* 0x000ea2000c101100 */
[----:B------:R-:W-:Y:S01]  /*0760*/  BSSY.RECONVERGENT B4, `(.L_x_13) ;  /* 0x0000009000047945 */ /* 0x000fe20003800200 */
[----:B--2---:R-:W-:-:S05]  /*0770*/  VIADD R0, R12, 0xffffffbf ;  /* 0xffffffbf0c007836 */ /* 0x004fca0000000000 */
[----:B------:R-:W-:-:S04]  /*0780*/  LOP3.LUT R0, R0, 0xff, RZ, 0xc0, !PT ;  /* 0x000000ff00007812 */ /* 0x000fc800078ec0ff */
[----:B------:R-:W-:-:S13]  /*0790*/  ISETP.GT.U32.AND P0, PT, R0, 0x19, PT ;  /* 0x000000190000780c */ /* 0x000fda0003f04070 */
[----:B------:R-:W-:Y:S05]  /*07a0*/  @P0 BRA `(.L_x_14) ;  /* 0x0000000000100947 */ /* 0x000fea0003800000 */
[----:B------:R-:W-:-:S05]  /*07b0*/  VIADD R15, R12, 0x20 ;  /* 0x000000200c0f7836 */ /* 0x000fca0000000000 */
[----:B------:R0:W-:Y:S04]  /*07c0*/  ST.E.U8 desc[UR36][R10.64], R15 ;  /* 0x0000000f0a007985 */ /* 0x0001e8000c101124 */
[----:B------:R0:W5:Y:S01]  /*07d0*/  LDG.E.U8 R6, desc[UR36][R8.64] ;  /* 0x0000002408067981 */ /* 0x000162000c1e1100 */
[----:B------:R-:W-:-:S07]  /*07e0*/  PRMT R12, R15, 0x7610, R12 ;  /* 0x000076100f0c7816 */ /* 0x000fce000000000c */
.L_x_14:
[----:B------:R-:W-:Y:S05]  /*07f0*/  BSYNC.RECONVERGENT B4 ;  /* 0x0000000000047941 */ /* 0x000fea0003800200 */
.L_x_13:
[----:B0----5:R-:W-:Y:S02]  /*0800*/  PRMT R9, R6, 0x9910, RZ ;  /* 0x0000991006097816 */ /* 0x021fe400000000ff */
[----:B------:R-:W-:-:S04]  /*0810*/  LOP3.LUT R12, R12, 0xff, RZ, 0xc0, !PT ;  /* 0x000000ff0c0c7812 */ /* 0x000fc800078ec0ff */
[----:B------:R-:W-:-:S13]  /*0820*/  ISETP.NE.AND P0, PT, R12, R9, PT ;  /* 0x000000090c00720c */ /* 0x000fda0003f05270 */
[----:B------:R-:W-:Y:S05]  /*0830*/  @P0 BREAK.RELIABLE B3 ;  /* 0x0000000000030942 */ /* 0x000fea0003800100 */
[----:B------:R-:W-:Y:S05]  /*0840*/  @P0 BREAK.RELIABLE B2 ;  /* 0x0000000000020942 */ /* 0x000fea0003800100 */
[----:B------:R-:W-:Y:S05]  /*0850*/  @P0 BRA `(.L_x_9) ;  /* 0x0000000000480947 */ /* 0x000fea0003800000 */
[----:B------:R-:W-:-:S04]  /*0860*/  ISETP.NE.AND P0, PT, R9, 0x20, PT ;  /* 0x000000200900780c */ /* 0x000fc80003f05270 */
[----:B------:R-:W-:-:S13]  /*0870*/  ISETP.EQ.OR P0, PT, R9, 0xa, !P0 ;  /* 0x0000000a0900780c */ /* 0x000fda0004702670 */
[----:B------:R-:W-:Y:S05]  /*0880*/  @P0 BREAK.RELIABLE B3 ;  /* 0x0000000000030942 */ /* 0x000fea0003800100 */
[----:B------:R-:W-:Y:S05]  /*0890*/  @P0 BREAK.RELIABLE B2 ;  /* 0x0000000000020942 */ /* 0x000fea0003800100 */
[----:B------:R-:W-:Y:S05]  /*08a0*/  @P0 BRA `(.L_x_9) ;  /* 0x0000000000340947 */ /* 0x000fea0003800000 */
[----:B------:R-:W-:-:S07]  /*08b0*/  IMAD.MOV.U32 R0, RZ, RZ, 0x1 ;  /* 0x00000001ff007424 */ /* 0x000fce00078e00ff */
.L_x_12:
[----:B------:R-:W-:Y:S05]  /*08c0*/  BSYNC.RELIABLE B3 ;  /* 0x0000000000037941 */ /* 0x000fea0003800100 */
.L_x_11:
[----:B------:R-:W0:Y:S01]  /*08d0*/  LDCU UR4, c[0x0][0x398] ;  /* 0x00007300ff0477ac */ /* 0x000e220008000800 */
[----:B------:R-:W-:-:S05]  /*08e0*/  VIADD R13, R13, 0x1 ;  /* 0x000000010d0d7836 */ /* 0x000fca0000000000 */
[----:B0-----:R-:W-:-:S13]  /*08f0*/  ISETP.NE.AND P0, PT, R13, UR4, PT ;  /* 0x000000040d007c0c */ /* 0x001fda000bf05270 */
[----:B------:R-:W-:Y:S05]  /*0900*/  @P0 BRA `(.L_x_15) ;  /* 0xfffffffc006c0947 */ /* 0x000fea000383ffff */
[----:B------:R-:W-:-:S13]  /*0910*/  LOP3.LUT P0, RZ, R0, 0xff, RZ, 0xc0, !PT ;  /* 0x000000ff00ff7812 */ /* 0x000fda000780c0ff */
[----:B------:R-:W-:Y:S05]  /*0920*/  @!P0 BREAK.RELIABLE B2 ;  /* 0x0000000000028942 */ /* 0x000fea0003800100 */
[----:B------:R-:W-:Y:S05]  /*0930*/  @!P0 BRA `(.L_x_9) ;  /* 0x0000000000108947 */ /* 0x000fea0003800000 */
[----:B------:R-:W-:Y:S05]  /*0940*/  BSYNC.RELIABLE B2 ;  /* 0x0000000000027941 */ /* 0x000fea0003800100 */
.L_x_10:
[----:B------:R-:W2:Y:S02]  /*0950*/  LDG.E R0, desc[UR36][R16.64] ;  /* 0x0000002410007981 */ /* 0x000ea4000c1e1900 */
[----:B--2---:R-:W-:-:S05]  /*0960*/  VIADD R3, R0, 0x1 ;  /* 0x0000000100037836 */ /* 0x004fca0000000000 */
[----:B------:R0:W-:Y:S02]  /*0970*/  STG.E desc[UR36][R16.64], R3 ;  /* 0x0000000310007986 */ /* 0x0001e4000c101924 */
.L_x_9:
[----:B------:R-:W-:Y:S05]  /*0980*/  BSYNC.RECONVERGENT B1 ;  /* 0x0000000000017941 */ /* 0x000fea0003800200 */
.L_x_8:
[----:B------:R-:W-:Y:S05]  /*0990*/  @P1 BRA `(.L_x_16) ;  /* 0xfffffff800f81947 */ /* 0x000fea000383ffff */
[----:B------:R-:W-:Y:S05]  /*09a0*/  BSYNC.RECONVERGENT B0 ;  /* 0x0000000000007941 */ /* 0x000fea0003800200 */
.L_x_7:
[----:B------:R-:W-:Y:S05]  /*09b0*/  BRA `(.L_x_17) ;  /* 0x0000000400f87947 */ /* 0x000fea0003800000 */
.L_x_6:
[----:B------:R-:W2:Y:S04]  /*09c0*/  LD.E.U8 R22, desc[UR36][R4.64+0x1] ;  /* 0x0000012404167980 */ /* 0x000ea8000c101100 */
[----:B------:R-:W3:Y:S04]  /*09d0*/  LD.E.U8 R23, desc[UR36][R4.64] ;  /* 0x0000002404177980 */ /* 0x000ee8000c101100 */
[----:B------:R-:W4:Y:S04]  /*09e0*/  LD.E.U8 R20, desc[UR36][R4.64+0x3] ;  /* 0x0000032404147980 */ /* 0x000f28000c101100 */
[----:B------:R-:W5:Y:S04]  /*09f0*/  LD.E.U8 R21, desc[UR36][R4.64+0x2] ;  /* 0x0000022404157980 */ /* 0x000f68000c101100 */
        /* <DEDUP_REMOVED lines=12> */
[----:B0-----:R-:W5:Y:S04]  /*0ac0*/  LD.E.U8 R7, desc[UR36][R4.64+0x10] ;  /* 0x0000102404077980 */ /* 0x001f68000c101100 */
[----:B------:R-:W5:Y:S04]  /*0ad0*/  LD.E.U8 R0, desc[UR36][R4.64+0x11] ;  /* 0x0000112404007980 */ /* 0x000f68000c101100 */
[----:B------:R-:W5:Y:S04]  /*0ae0*/  LD.E.U8 R6, desc[UR36][R4.64+0x12] ;  /* 0x0000122404067980 */ /* 0x000f68000c101100 */
[----:B------:R-:W5:Y:S04]  /*0af0*/  LD.E.U8 R3, desc[UR36][R4.64+0x13] ;  /* 0x0000132404037980 */ /* 0x000f68000c101100 */
[----:B------:R-:W5:Y:S01]  /*0b00*/  LD.E.U8 R2, desc[UR36][R4.64+0x14] ;  /* 0x0000142404027980 */ /* 0x000f62000c101100 */
[----:B--2---:R-:W-:-:S02]  /*0b10*/  VIADD R25, R22, 0xffffffbf ;  /* 0xffffffbf16197836 */ /* 0x004fc40000000000 */
[----:B---3--:R-:W-:-:S03]  /*0b20*/  VIADD R24, R23, 0xffffffbf ;  /* 0xffffffbf17187836 */ /* 0x008fc60000000000 */
[----:B------:R-:W-:Y:S02]  /*0b30*/  LOP3.LUT R25, R25, 0xff, RZ, 0xc0, !PT ;  /* 0x000000ff19197812 */ /* 0x000fe400078ec0ff */
[----:B------:R-:W-:Y:S02]  /*0b40*/  LOP3.LUT R24, R24, 0xff, RZ, 0xc0, !PT ;  /* 0x000000ff18187812 */ /* 0x000fe400078ec0ff */
[----:B------:R-:W-:Y:S01]  /*0b50*/  ISETP.GT.U32.AND P1, PT, R25, 0x19, PT ;  /* 0x000000191900780c */ /* 0x000fe20003f24070 */
[----:B----4-:R-:W-:Y:S01]  /*0b60*/  VIADD R25, R20, 0xffffffbf ;  /* 0xffffffbf14197836 */ /* 0x010fe20000000000 */
[----:B------:R-:W-:Y:S01]  /*0b70*/  ISETP.GT.U32.AND P0, PT, R24, 0x19, PT ;  /* 0x000000191800780c */ /* 0x000fe20003f04070 */
[----:B-----5:R-:W-:-:S03]  /*0b80*/  VIADD R24, R21, 0xffffffbf ;  /* 0xffffffbf15187836 */ /* 0x020fc60000000000 */
[----:B------:R-:W-:Y:S02]  /*0b90*/  LOP3.LUT R25, R25, 0xff, RZ, 0xc0, !PT ;  /* 0x000000ff19197812 */ /* 0x000fe400078ec0ff */
[----:B------:R-:W-:Y:S02]  /*0ba0*/  LOP3.LUT R24, R24, 0xff, RZ, 0xc0, !PT ;  /* 0x000000ff18187812 */ /* 0x000fe400078ec0ff */
[----:B------:R-:W-:Y:S02]  /*0bb0*/  ISETP.GT.U32.AND P3, PT, R25, 0x19, PT ;  /* 0x000000191900780c */ /* 0x000fe40003f64070 */
[----:B------:R-:W-:Y:S01]  /*0bc0*/  ISETP.GT.U32.AND P2, PT, R24, 0x19, PT ;  /* 0x000000191800780c */ /* 0x000fe20003f44070 */
[----:B------:R-:W-:Y:S02]  /*0bd0*/  VIADD R24, R17, 0xffffffbf ;  /* 0xffffffbf11187836 */ /* 0x000fe40000000000 */
[----:B------:R-:W-:Y:S02]  /*0be0*/  @!P1 VIADD R25, R22, 0x20 ;  /* 0x0000002016199836 */ /* 0x000fe40000000000 */
[----:B------:R-:W-:Y:S01]  /*0bf0*/  VIADD R22, R19, 0xffffffbf ;  /* 0xffffffbf13167836 */ /* 0x000fe20000000000 */
[----:B------:R-:W-:Y:S01]  /*0c00*/  LOP3.LUT R24, R24, 0xff, RZ, 0xc0, !PT ;  /* 0x000000ff18187812 */ /* 0x000fe200078ec0ff */
[----:B------:R-:W-:-:S04]  /*0c10*/  @!P0 VIADD R23, R23, 0x20 ;  /* 0x0000002017178836 */ /* 0x000fc80000000000 */
[----:B------:R-:W-:Y:S02]  /*0c20*/  @!P3 VIADD R27, R20, 0x20 ;  /* 0x00000020141bb836 */ /* 0x000fe40000000000 */
[----:B------:R-:W-:Y:S01]  /*0c30*/  VIADD R20, R18, 0xffffffbf ;  /* 0xffffffbf12147836 */ /* 0x000fe20000000000 */
[----:B------:R-:W-:Y:S01]  /*0c40*/  ISETP.GT.U32.AND P4, PT, R24, 0x19, PT ;  /* 0x000000191800780c */ /* 0x000fe20003f84070 */
[----:B------:R-:W-:Y:S01]  /*0c50*/  @!P2 VIADD R21, R21, 0x20 ;  /* 0x000000201515a836 */ /* 0x000fe20000000000 */
[----:B------:R-:W-:Y:S02]  /*0c60*/  LOP3.LUT R22, R22, 0xff, RZ, 0xc0, !PT ;  /* 0x000000ff16167812 */ /* 0x000fe400078ec0ff */
[----:B------:R-:W-:Y:S01]  /*0c70*/  LOP3.LUT R20, R20, 0xff, RZ, 0xc0, !PT ;  /* 0x000000ff14147812 */ /* 0x000fe200078ec0ff */
[----:B------:R-:W-:Y:S01]  /*0c80*/  @!P0 ST.E.U8 desc[UR36][R4.64], R23 ;  /* 0x0000001704008985 */ /* 0x000fe2000c101124 */
[----:B------:R-:W-:Y:S02]  /*0c90*/  ISETP.GT.U32.AND P0, PT, R22, 0x19, PT ;  /* 0x000000191600780c */ /* 0x000fe40003f04070 */
[----:B------:R-:W-:Y:S01]  /*0ca0*/  ISETP.GT.U32.AND P6, PT, R20, 0x19, PT ;  /* 0x000000191400780c */ /* 0x000fe20003fc4070 */
[----:B------:R0:W-:Y:S01]  /*0cb0*/  @!P2 ST.E.U8 desc[UR36][R4.64+0x2], R21 ;  /* 0x000002150400a985 */ /* 0x0001e2000c101124 */
[----:B------:R-:W-:-:S03]  /*0cc0*/  VIADD R20, R12, 0xffffffbf ;  /* 0xffffffbf0c147836 */ /* 0x000fc60000000000 */
[----:B------:R-:W-:Y:S02]  /*0cd0*/  @!P4 VIADD R17, R17, 0x20 ;  /* 0x000000201111c836 */ /* 0x000fe40000000000 */
[----:B------:R-:W-:Y:S01]  /*0ce0*/  LOP3.LUT R20, R20, 0xff, RZ, 0xc0, !PT ;  /* 0x000000ff14147812 */ /* 0x000fe200078ec0ff */
[----:B0-----:R-:W-:Y:S01]  /*0cf0*/  VIADD R21, R15, 0xffffffbf ;  /* 0xffffffbf0f157836 */ /* 0x001fe20000000000 */
[----:B------:R-:W-:Y:S04]  /*0d00*/  @!P3 ST.E.U8 desc[UR36][R4.64+0x3], R27 ;  /* 0x0000031b0400b985 */ /* 0x000fe8000c101124 */
[----:B------:R-:W-:Y:S01]  /*0d10*/  LOP3.LUT R21, R21, 0xff, RZ, 0xc0, !PT ;  /* 0x000000ff15157812 */ /* 0x000fe200078ec0ff */
[----:B------:R-:W-:Y:S01]  /*0d20*/  VIADD R23, R13, 0xffffffbf ;  /* 0xffffffbf0d177836 */ /* 0x000fe20000000000 */
[----:B------:R-:W-:-:S02]  /*0d30*/  ISETP.GT.U32.AND P2, PT, R20, 0x19, PT ;  /* 0x000000191400780c */ /* 0x000fc40003f44070 */
[----:B------:R-:W-:Y:S01]  /*0d40*/  ISETP.GT.U32.AND P3, PT, R21, 0x19, PT ;  /* 0x000000191500780c */ /* 0x000fe20003f64070 */
[----:B------:R-:W-:Y:S02]  /*0d50*/  VIADD R21, R10, 0xffffffbf ;  /* 0xffffffbf0a157836 */ /* 0x000fe40000000000 */
[----:B------:R-:W-:Y:S01]  /*0d60*/  VIADD R20, R11, 0xffffffbf ;  /* 0xffffffbf0b147836 */ /* 0x000fe20000000000 */
[----:B------:R0:W-:Y:S01]  /*0d70*/  @!P4 ST.E.U8 desc[UR36][R4.64+0x4], R17 ;  /* 0x000004110400c985 */ /* 0x0001e2000c101124 */
[----:B------:R-:W-:Y:S01]  /*0d80*/  @!P0 VIADD R19, R19, 0x20 ;  /* 0x0000002013138836 */ /* 0x000fe20000000000 */
[----:B------:R-:W-:Y:S01]  /*0d90*/  LOP3.LUT R21, R21, 0xff, RZ, 0xc0, !PT ;  /* 0x000000ff15157812 */ /* 0x000fe200078ec0ff */
[----:B------:R-:W-:Y:S01]  /*0da0*/  VIADD R24, R16, 0xffffffbf ;  /* 0xffffffbf10187836 */ /* 0x000fe20000000000 */
[----:B------:R-:W-:Y:S01]  /*0db0*/  LOP3.LUT R23, R23, 0xff, RZ, 0xc0, !PT ;  /* 0x000000ff17177812 */ /* 0x000fe200078ec0ff */
[----:B------:R-:W-:Y:S01]  /*0dc0*/  VIADD R22, R14, 0xffffffbf ;  /* 0xffffffbf0e167836 */ /* 0x000fe20000000000 */
[----:B------:R-:W-:Y:S01]  /*0dd0*/  LOP3.LUT R20, R20, 0xff, RZ, 0xc0, !PT ;  /* 0x000000ff14147812 */ /* 0x000fe200078ec0ff */
[----:B------:R-:W-:Y:S01]  /*0de0*/  @!P0 ST.E.U8 desc[UR36][R4.64+0x6], R19 ;  /* 0x0000061304008985 */ /* 0x000fe2000c101124 */
[----:B0-----:R-:W-:Y:S01]  /*0df0*/  @!P6 VIADD R17, R18, 0x20 ;  /* 0x000000201211e836 */ /* 0x001fe20000000000 */
[----:B------:R-:W-:-:S02]  /*0e00*/  ISETP.GT.U32.AND P0, PT, R21, 0x19, PT ;  /* 0x000000191500780c */ /* 0x000fc40003f04070 */
[----:B------:R-:W-:Y:S02]  /*0e10*/  ISETP.GT.U32.AND P5, PT, R23, 0x19, PT ;  /* 0x000000191700780c */ /* 0x000fe40003fa4070 */
[----:B------:R0:W-:Y:S01]  /*0e20*/  @!P6 ST.E.U8 desc[UR36][R4.64+0x5], R17 ;  /* 0x000005110400e985 */ /* 0x0001e2000c101124 */
[----:B------:R-:W-:Y:S02]  /*0e30*/  ISETP.GT.U32.AND P6, PT, R20, 0x19, PT ;  /* 0x000000191400780c */ /* 0x000fe40003fc4070 */
[----:B------:R-:W-:Y:S02]  /*0e40*/  LOP3.LUT R24, R24, 0xff, RZ, 0xc0, !PT ;  /* 0x000000ff18187812 */ /* 0x000fe400078ec0ff */
[----:B------:R-:W-:Y:S01]  /*0e50*/  LOP3.LUT R22, R22, 0xff, RZ, 0xc0, !PT ;  /* 0x000000ff16167812 */ /* 0x000fe200078ec0ff */
[----:B------:R1:W-:Y:S01]  /*0e60*/  @!P1 ST.E.U8 desc[UR36][R4.64+0x1], R25 ;  /* 0x0000011904009985 */ /* 0x0003e2000c101124 */
[----:B------:R-:W-:Y:S02]  /*0e70*/  ISETP.GT.U32.AND P1, PT, R24, 0x19, PT ;  /* 0x000000191800780c */ /* 0x000fe40003f24070 */
[----:B------:R-:W-:Y:S01]  /*0e80*/  ISETP.GT.U32.AND P4, PT, R22, 0x19, PT ;  /* 0x000000191600780c */ /* 0x000fe20003f84070 */
[----:B------:R-:W-:-:S02]  /*0e90*/  @!P2 VIADD R23, R12, 0x20 ;  /* 0x000000200c17a836 */ /* 0x000fc40000000000 */
[----:B------:R-:W-:Y:S02]  /*0ea0*/  VIADD R12, R9, 0xffffffbf ;  /* 0xffffffbf090c7836 */ /* 0x000fe40000000000 */
[----:B0-----:R-:W-:Y:S02]  /*0eb0*/  @!P0 VIADD R17, R10, 0x20 ;  /* 0x000000200a118836 */ /* 0x001fe40000000000 */
[----:B------:R-:W-:Y:S01]  /*0ec0*/  @!P5 VIADD R13, R13, 0x20 ;  /* 0x000000200d0dd836 */ /* 0x000fe20000000000 */
[----:B------:R-:W-:Y:S01]  /*0ed0*/  LOP3.LUT R12, R12, 0xff, RZ, 0xc0, !PT ;  /* 0x000000ff0c0c7812 */ /* 0x000fe200078ec0ff */
[----:B------:R-:W-:Y:S01]  /*0ee0*/  @!P6 VIADD R11, R11, 0x20 ;  /* 0x000000200b0be836 */ /* 0x000fe20000000000 */
[----:B------:R-:W-:Y:S01]  /*0ef0*/  @!P0 ST.E.U8 desc[UR36][R4.64+0xd], R17 ;  /* 0x00000d1104008985 */ /* 0x000fe2000c101124 */
[----:B------:R-:W-:Y:S01]  /*0f00*/  @!P1 VIADD R21, R16, 0x20 ;  /* 0x0000002010159836 */ /* 0x000fe20000000000 */
[----:B------:R-:W-:Y:S01]  /*0f10*/  ISETP.GT.U32.AND P0, PT, R12, 0x19, PT ;  /* 0x000000190c00780c */ /* 0x000fe20003f04070 */
[----:B-1----:R-:W-:Y:S01]  /*0f20*/  @!P4 VIADD R25, R14, 0x20 ;  /* 0x000000200e19c836 */ /* 0x002fe20000000000 */
[----:B------:R0:W-:Y:S01]  /*0f30*/  @!P5 ST.E.U8 desc[UR36][R4.64+0xb], R13 ;  /* 0x00000b0d0400d985 */ /* 0x0001e2000c101124 */
[----:B------:R-:W-:-:S02]  /*0f40*/  VIADD R14, R8, 0xffffffbf ;  /* 0xffffffbf080e7836 */ /* 0x000fc40000000000 */
[----:B------:R-:W-:Y:S01]  /*0f50*/  VIADD R16, R7, 0xffffffbf ;  /* 0xffffffbf07107836 */ /* 0x000fe20000000000 */
[----:B------:R1:W-:Y:S01]  /*0f60*/  @!P6 ST.E.U8 desc[UR36][R4.64+0xc], R11 ;  /* 0x00000c0b0400e985 */ /* 0x0003e2000c101124 */
[----:B------:R-:W-:Y:S02]  /*0f70*/  VIADD R10, R0, 0xffffffbf ;  /* 0xffffffbf000a7836 */ /* 0x000fe40000000000 */
[----:B------:R-:W-:Y:S02]  /*0f80*/  VIADD R12, R6, 0xffffffbf ;  /* 0xffffffbf060c7836 */ /* 0x000fe40000000000 */
[----:B------:R-:W-:Y:S02]  /*0f90*/  @!P3 VIADD R15, R15, 0x20 ;  /* 0x000000200f0fb836 */ /* 0x000fe40000000000 */
[----:B0-----:R-:W-:Y:S02]  /*0fa0*/  VIADD R13, R3, 0xffffffbf ;  /* 0xffffffbf030d7836 */ /* 0x001fe40000000000 */
[----:B-1----:R-:W-:Y:S01]  /*0fb0*/  VIADD R11, R2, 0xffffffbf ;  /* 0xffffffbf020b7836 */ /* 0x002fe20000000000 */
[----:B------:R-:W-:-:S02]  /*0fc0*/  LOP3.LUT R14, R14, 0xff, RZ, 0xc0, !PT ;  /* 0x000000ff0e0e7812 */ /* 0x000fc400078ec0ff */
[----:B------:R-:W-:Y:S02]  /*0fd0*/  LOP3.LUT R16, R16, 0xff, RZ, 0xc0, !PT ;  /* 0x000000ff10107812 */ /* 0x000fe400078ec0ff */
[----:B------:R-:W-:Y:S02]  /*0fe0*/  LOP3.LUT R10, R10, 0xff, RZ, 0xc0, !PT ;  /* 0x000000ff0a0a7812 */ /* 0x000fe400078ec0ff */
[----:B------:R-:W-:Y:S02]  /*0ff0*/  LOP3.LUT R12, R12, 0xff, RZ, 0xc0, !PT ;  /* 0x000000ff0c0c7812 */ /* 0x000fe400078ec0ff */
[----:B------:R-:W-:Y:S02]  /*1000*/  LOP3.LUT R13, R13, 0xff, RZ, 0xc0, !PT ;  /* 0x000000ff0d0d7812 */ /* 0x000fe400078ec0ff */
[----:B------:R-:W-:Y:S01]  /*1010*/  LOP3.LUT R11, R11, 0xff, RZ, 0xc0, !PT ;  /* 0x000000ff0b0b7812 */ /* 0x000fe200078ec0ff */
[----:B------:R-:W-:Y:S01]  /*1020*/  @!P1 ST.E.U8 desc[UR36][R4.64+0x7], R21 ;  /* 0x0000071504009985 */ /* 0x000fe2000c101124 */
[----:B------:R-:W-:-:S02]  /*1030*/  ISETP.GT.U32.AND P1, PT, R14, 0x19, PT ;  /* 0x000000190e00780c */ /* 0x000fc40003f24070 */
[----:B------:R-:W-:Y:S01]  /*1040*/  ISETP.GT.U32.AND P5, PT, R13, 0x19, PT ;  /* 0x000000190d00780c */ /* 0x000fe20003fa4070 */
[----:B------:R-:W-:Y:S01]  /*1050*/  @!P2 ST.E.U8 desc[UR36][R4.64+0x8], R23 ;  /* 0x000008170400a985 */ /* 0x000fe2000c101124 */
[----:B------:R-:W-:Y:S02]  /*1060*/  ISETP.GT.U32.AND P2, PT, R16, 0x19, PT ;  /* 0x000000191000780c */ /* 0x000fe40003f44070 */
[----:B------:R-:W-:Y:S01]  /*1070*/  ISETP.GT.U32.AND P6, PT, R11, 0x19, PT ;  /* 0x000000190b00780c */ /* 0x000fe20003fc4070 */
[----:B------:R0:W-:Y:S01]  /*1080*/  @!P3 ST.E.U8 desc[UR36][R4.64+0x9], R15 ;  /* 0x0000090f0400b985 */ /* 0x0001e2000c101124 */
[----:B------:R-:W-:-:S03]  /*1090*/  ISETP.GT.U32.AND P3, PT, R10, 0x19, PT ;  /* 0x000000190a00780c */ /* 0x000fc60003f64070 */
[----:B------:R1:W-:Y:S01]  /*10a0*/  @!P4 ST.E.U8 desc[UR36][R4.64+0xa], R25 ;  /* 0x00000a190400c985 */ /* 0x0003e2000c101124 */
[----:B------:R-:W-:Y:S01]  /*10b0*/  ISETP.GT.U32.AND P4, PT, R12, 0x19, PT ;  /* 0x000000190c00780c */ /* 0x000fe20003f84070 */
[----:B------:R-:W-:Y:S02]  /*10c0*/  @!P0 VIADD R9, R9, 0x20 ;  /* 0x0000002009098836 */ /* 0x000fe40000000000 */
[----:B------:R-:W-:Y:S02]  /*10d0*/  @!P1 VIADD R11, R8, 0x20 ;  /* 0x00000020080b9836 */ /* 0x000fe40000000000 */
[----:B------:R-:W-:Y:S02]  /*10e0*/  @!P2 VIADD R7, R7, 0x20 ;  /* 0x000000200707a836 */ /* 0x000fe40000000000 */
[----:B------:R-:W-:Y:S02]  /*10f0*/  @!P5 VIADD R3, R3, 0x20 ;  /* 0x000000200303d836 */ /* 0x000fe40000000000 */
[----:B------:R-:W-:-:S02]  /*1100*/  @!P3 VIADD R13, R0, 0x20 ;  /* 0x00000020000db836 */ /* 0x000fc40000000000 */
[----:B------:R-:W-:Y:S02]  /*1110*/  @!P6 VIADD R17, R2, 0x20 ;  /* 0x000000200211e836 */ /* 0x000fe40000000000 */
[----:B0-----:R-:W-:Y:S01]  /*1120*/  @!P4 VIADD R15, R6, 0x20 ;  /* 0x00000020060fc836 */ /* 0x001fe20000000000 */
[----:B------:R1:W-:Y:S04]  /*1130*/  @!P0 ST.E.U8 desc[UR36][R4.64+0xe], R9 ;  /* 0x00000e0904008985 */ /* 0x0003e8000c101124 */
[----:B------:R1:W-:Y:S04]  /*1140*/  @!P1 ST.E.U8 desc[UR36][R4.64+0xf], R11 ;  /* 0x00000f0b04009985 */ /* 0x0003e8000c101124 */
[----:B------:R1:W-:Y:S04]  /*1150*/  @!P2 ST.E.U8 desc[UR36][R4.64+0x10], R7 ;  /* 0x000010070400a985 */ /* 0x0003e8000c101124 */
[----:B------:R1:W-:Y:S04]  /*1160*/  @!P3 ST.E.U8 desc[UR36][R4.64+0x11], R13 ;  /* 0x0000110d0400b985 */ /* 0x0003e8000c101124 */
[----:B------:R1:W-:Y:S04]  /*1170*/  @!P4 ST.E.U8 desc[UR36][R4.64+0x12], R15 ;  /* 0x0000120f0400c985 */ /* 0x0003e8000c101124 */
[----:B------:R1:W-:Y:S04]  /*1180*/  @!P5 ST.E.U8 desc[UR36][R4.64+0x13], R3 ;  /* 0x000013030400d985 */ /* 0x0003e8000c101124 */
[----:B------:R1:W-:Y:S02]  /*1190*/  @!P6 ST.E.U8 desc[UR36][R4.64+0x14], R17 ;  /* 0x000014110400e985 */ /* 0x0003e4000c101124 */
.L_x_17:
[----:B------:R-:W-:Y:S05]  /*11a0*/  WARPSYNC.ALL ;  /* 0x0000000000007948 */ /* 0x000fea0003800000 */
[----:B------:R-:W-:Y:S06]  /*11b0*/  BAR.SYNC.DEFER_BLOCKING 0x0 ;  /* 0x0000000000007b1d */ /* 0x000fec0000010000 */
[----:B------:R-:W-:Y:S05]  /*11c0*/  EXIT ;  /* 0x000000000000794d */ /* 0x000fea0003800000 */
.L_x_18:
[----:B------:R-:W-:-:S00]  /*11d0*/  BRA `(.L_x_18) ;  /* 0xfffffffc00fc7947 */ /* 0x000fc0000383ffff */
[----:B------:R-:W-:-:S00]  /*11e0*/  NOP ;  /* 0x0000000000007918 */ /* 0x000fc00000000000 */
        /* <DEDUP_REMOVED lines=9> */
.L_x_19:


//--------------------- .nv.shared.reserved.0     --------------------------
	.section	.nv.shared.reserved.0,"aw",@nobits
	.weak		__nv_reservedSMEM_offset_0_alias
	.size		__nv_reservedSMEM_offset_0_alias, 0, 64
	.other		__nv_reservedSMEM_offset_0_alias,@"STO_CUDA_RESERVED_SHARED STV_DEFAULT"
__nv_reservedSMEM_offset_0_alias:
	.zero		0
	.zero		64


//--------------------- .nv.constant0._Z19searchKeywordKernelPiPcS0_i --------------------------
	.section	.nv.constant0._Z19searchKeywordKernelPiPcS0_i,"a",@progbits
	.sectionflags	@""
	.align	4
.nv.constant0._Z19searchKeywordKernelPiPcS0_i:
	.zero		924


//--------------------- SYMBOLS --------------------------

	.type		.nv.reservedSmem.offset0,@object
	.size		.nv.reservedSmem.offset0,0x4
	.type		malloc,@function
